//
// Generated by NVIDIA NVVM Compiler
//
// Compiler Build ID: CL-36424714
// Cuda compilation tools, release 13.0, V13.0.88
// Based on NVVM 20.0.0
//

.version 9.0
.target sm_100
.address_size 64

	// .globl	_Z11warm_up_gpuv
.global .align 4 .u32 WARPS_NUM_BU = 262144;

.visible .entry _Z11warm_up_gpuv()
{


	ret;

}


// ===== COMPILED SASS (sm_100) =====

	.target	sm_100

	.elftype	@"ET_EXEC"


//--------------------- .note.nv.tkinfo           --------------------------
	.section	.note.nv.tkinfo,"",@"SHT_NOTE"
	.sectionflags	@"SHF_NOTE_NV_TKINFO"
	.tkinfo
        /*0018*/ 	.word	0x00000002
        /*0030*/ 	.string	""
        /*0030*/ 	.string	"ptxas"
        /*0030*/ 	.string	"Cuda compilation tools, release 13.0, V13.0.88"
        /*0030*/ 	.string	"Build cuda_13.0.r13.0/compiler.36424714_0"
        /*0030*/ 	.string	"-arch sm_100 -m 64 "



//--------------------- .note.nv.cuinfo           --------------------------
	.section	.note.nv.cuinfo,"",@"SHT_NOTE"
	.sectionflags	@"SHF_NOTE_NV_CUINFO"
        /*0018*/ 	.short	0x0002
        /*001a*/ 	.short	0x0064
        /*001c*/ 	.short	0x0082
	.zero		2


//--------------------- .nv.info                  --------------------------
	.section	.nv.info,"",@"SHT_CUDA_INFO"
	.align	4


	//----- nvinfo : EIATTR_REGCOUNT
	.align		4
        /*0000*/ 	.byte	0x04, 0x2f
        /*0002*/ 	.short	(.L_2 - .L_1)
	.align		4
.L_1:
        /*0004*/ 	.word	index@(_Z11warm_up_gpuv)
        /*0008*/ 	.word	0x00000004


	//----- nvinfo : EIATTR_FRAME_SIZE
	.align		4
.L_2:
        /*000c*/ 	.byte	0x04, 0x11
        /*000e*/ 	.short	(.L_4 - .L_3)
	.align		4
.L_3:
        /*0010*/ 	.word	index@(_Z11warm_up_gpuv)
        /*0014*/ 	.word	0x00000000


	//----- nvinfo : EIATTR_MIN_STACK_SIZE
	.align		4
.L_4:
        /*0018*/ 	.byte	0x04, 0x12
        /*001a*/ 	.short	(.L_6 - .L_5)
	.align		4
.L_5:
        /*001c*/ 	.word	index@(_Z11warm_up_gpuv)
        /*0020*/ 	.word	0x00000000
.L_6:


//--------------------- .nv.compat                --------------------------
	.section	.nv.compat,"",@"SHT_CUDA_COMPAT_INFO"
	.align	4
        /*0000*/ 	.byte	0x02, 0x09, 0x00, 0x00, 0x02, 0x02, 0x01, 0x00, 0x02, 0x05, 0x05, 0x00, 0x03, 0x07, 0x01, 0x01
        /*0010*/ 	.byte	0x02, 0x03, 0x00, 0x00, 0x02, 0x06, 0x01, 0x00, 0x04, 0x0b, 0x08, 0x00, 0x09, 0x00, 0x00, 0x00
        /*0020*/ 	.byte	0x00, 0x00, 0x00, 0x00


//--------------------- .nv.info._Z11warm_up_gpuv --------------------------
	.section	.nv.info._Z11warm_up_gpuv,"",@"SHT_CUDA_INFO"
	.sectionflags	@""
	.align	4


	//----- nvinfo : EIATTR_CUDA_API_VERSION
	.align		4
        /*0000*/ 	.byte	0x04, 0x37
        /*0002*/ 	.short	(.L_8 - .L_7)
.L_7:
        /*0004*/ 	.word	0x00000082


	//----- nvinfo : EIATTR_SPARSE_MMA_MASK
	.align		4
.L_8:
        /*0008*/ 	.byte	0x03, 0x50
        /*000a*/ 	.short	0x0000


	//----- nvinfo : EIATTR_MAXREG_COUNT
	.align		4
        /*000c*/ 	.byte	0x03, 0x1b
        /*000e*/ 	.short	0x00ff


	//----- nvinfo : EIATTR_MERCURY_ISA_VERSION
	.align		4
        /*0010*/ 	.byte	0x03, 0x5f
        /*0012*/ 	.short	0x0101


	//----- nvinfo : EIATTR_VRC_CTA_INIT_COUNT
	.align		4
        /*0014*/ 	.byte	0x02, 0x4a
	.zero		1
	.zero		1


	//----- nvinfo : EIATTR_EXIT_INSTR_OFFSETS
	.align		4
        /*0018*/ 	.byte	0x04, 0x1c
        /*001a*/ 	.short	(.L_10 - .L_9)


	//   ....[0]....
.L_9:
        /*001c*/ 	.word	0x00000010


	//----- nvinfo : EIATTR_SW_WAR
	.align		4
.L_10:
        /*0020*/ 	.byte	0x04, 0x36
        /*0022*/ 	.short	(.L_12 - .L_11)
.L_11:
        /*0024*/ 	.word	0x00000008
.L_12:


//--------------------- .nv.callgraph             --------------------------
	.section	.nv.callgraph,"",@"SHT_CUDA_CALLGRAPH"
	.align	4
	.sectionentsize	8
	.align		4
        /*0000*/ 	.word	0x00000000
	.align		4
        /*0004*/ 	.word	0xffffffff
	.align		4
        /*0008*/ 	.word	0x00000000
	.align		4
        /*000c*/ 	.word	0xfffffffe
	.align		4
        /*0010*/ 	.word	0x00000000
	.align		4
        /*0014*/ 	.word	0xfffffffd
	.align		4
        /*0018*/ 	.word	0x00000000
	.align		4
        /*001c*/ 	.word	0xfffffffc


//--------------------- .nv.constant4             --------------------------
	.section	.nv.constant4,"a",@progbits
	.align	8
	.align		8
.nv.constant4:
        /*0000*/ 	.dword	WARPS_NUM_BU


//--------------------- .text._Z11warm_up_gpuv    --------------------------
	.section	.text._Z11warm_up_gpuv,"ax",@progbits
	.align	128
        .global         _Z11warm_up_gpuv
        .type           _Z11warm_up_gpuv,@function
        .size           _Z11warm_up_gpuv,(.L_x_1 - _Z11warm_up_gpuv)
        .other          _Z11warm_up_gpuv,@"STO_CUDA_ENTRY STV_DEFAULT"
_Z11warm_up_gpuv:
.text._Z11warm_up_gpuv:
[----:B------:R-:W-:Y:S01]  /*0000*/  LDC R1, c[0x0][0x37c] ;  /* 0x0000df00ff017b82 */ /* 0x000fe20000000800 */
[----:B------:R-:W-:Y:S05]  /*0010*/  EXIT ;  /* 0x000000000000794d */ /* 0x000fea0003800000 */
.L_x_0:
[----:B------:R-:W-:-:S00]  /*0020*/  BRA `(.L_x_0) ;  /* 0xfffffffc00fc7947 */ /* 0x000fc0000383ffff */
[----:B------:R-:W-:-:S00]  /*0030*/  NOP ;  /* 0x0000000000007918 */ /* 0x000fc00000000000 */
        /* <DEDUP_REMOVED lines=12> */
.L_x_1:


//--------------------- .nv.global.init           --------------------------
	.section	.nv.global.init,"aw",@progbits
	.align	4
.nv.global.init:
	.type		WARPS_NUM_BU,@object
	.size		WARPS_NUM_BU,(.L_0 - WARPS_NUM_BU)
WARPS_NUM_BU:
        /*0000*/ 	.byte	0x00, 0x00, 0x04, 0x00
.L_0:


//--------------------- .nv.shared.reserved.0     --------------------------
	.section	.nv.shared.reserved.0,"aw",@nobits
	.weak		__nv_reservedSMEM_offset_0_alias
	.size		__nv_reservedSMEM_offset_0_alias, 0, 64
	.other		__nv_reservedSMEM_offset_0_alias,@"STO_CUDA_RESERVED_SHARED STV_DEFAULT"
__nv_reservedSMEM_offset_0_alias:
	.zero		0
	.zero		64


//--------------------- .nv.constant0._Z11warm_up_gpuv --------------------------
	.section	.nv.constant0._Z11warm_up_gpuv,"a",@progbits
	.sectionflags	@""
	.align	4
.nv.constant0._Z11warm_up_gpuv:
	.zero		896


//--------------------- SYMBOLS --------------------------

	.type		.nv.reservedSmem.offset0,@object
	.size		.nv.reservedSmem.offset0,0x4
